	.headerflags	@"EF_CUDA_TEXMODE_UNIFIED EF_CUDA_64BIT_ADDRESS EF_CUDA_ACCELERATORS EF_CUDA_SM90 EF_CUDA_VIRTUAL_SM(EF_CUDA_SM90)"
	.elftype	@"ET_EXEC"


//--------------------- .nv.info                  --------------------------
	.section	.nv.info,"",@"SHT_CUDA_INFO"
	.align	4


	//----- nvinfo : EIATTR_REGCOUNT
	.align		4
        /*0000*/ 	.byte	0x04, 0x2f
        /*0002*/ 	.short	(.L_1 - .L_0)
	.align		4
.L_0:
        /*0004*/ 	.word	index@(triton_poi_fused_add_clamp_21)
        /*0008*/ 	.word	0x0000000b


	//----- nvinfo : EIATTR_MIN_STACK_SIZE
	.align		4
.L_1:
        /*000c*/ 	.byte	0x04, 0x12
        /*000e*/ 	.short	(.L_3 - .L_2)
	.align		4
.L_2:
        /*0010*/ 	.word	index@(triton_poi_fused_add_clamp_21)
        /*0014*/ 	.word	0x00000000


	//----- nvinfo : EIATTR_FRAME_SIZE
	.align		4
.L_3:
        /*0018*/ 	.byte	0x04, 0x11
        /*001a*/ 	.short	(.L_5 - .L_4)
	.align		4
.L_4:
        /*001c*/ 	.word	index@(triton_poi_fused_add_clamp_21)
        /*0020*/ 	.word	0x00000000


	//----- nvinfo : EIATTR_MIN_STACK_SIZE
	.align		4
.L_5:
        /*0024*/ 	.byte	0x04, 0x12
        /*0026*/ 	.short	(.L_7 - .L_6)
	.align		4
.L_6:
        /*0028*/ 	.word	index@(triton_poi_fused_add_clamp_21)
        /*002c*/ 	.word	0x00000000
.L_7:


//--------------------- .nv.info.triton_poi_fused_add_clamp_21 --------------------------
	.section	.nv.info.triton_poi_fused_add_clamp_21,"",@"SHT_CUDA_INFO"
	.sectionflags	@""
	.align	4


	//----- nvinfo : EIATTR_CUDA_API_VERSION
	.align		4
        /*0000*/ 	.byte	0x04, 0x37
        /*0002*/ 	.short	(.L_9 - .L_8)
.L_8:
        /*0004*/ 	.word	0x0000007c


	//----- nvinfo : EIATTR_KPARAM_INFO
	.align		4
.L_9:
        /*0008*/ 	.byte	0x04, 0x17
        /*000a*/ 	.short	(.L_11 - .L_10)
.L_10:
        /*000c*/ 	.word	0x00000000
        /*0010*/ 	.short	0x0001
        /*0012*/ 	.short	0x0008
        /*0014*/ 	.byte	0x00, 0xf0, 0x11, 0x00


	//----- nvinfo : EIATTR_KPARAM_INFO
	.align		4
.L_11:
        /*0018*/ 	.byte	0x04, 0x17
        /*001a*/ 	.short	(.L_13 - .L_12)
.L_12:
        /*001c*/ 	.word	0x00000000
        /*0020*/ 	.short	0x0000
        /*0022*/ 	.short	0x0000
        /*0024*/ 	.byte	0x00, 0xf4, 0x21, 0x00


	//----- nvinfo : EIATTR_SPARSE_MMA_MASK
	.align		4
.L_13:
        /*0028*/ 	.byte	0x03, 0x50
        /*002a*/ 	.short	0x0000


	//----- nvinfo : EIATTR_MAXREG_COUNT
	.align		4
        /*002c*/ 	.byte	0x03, 0x1b
        /*002e*/ 	.short	0x00ff


	//----- nvinfo : EIATTR_EXIT_INSTR_OFFSETS
	.align		4
        /*0030*/ 	.byte	0x04, 0x1c
        /*0032*/ 	.short	(.L_15 - .L_14)


	//   ....[0]....
.L_14:
        /*0034*/ 	.word	0x000001b0


	//   ....[1]....
        /*0038*/ 	.word	0x00000200


	//----- nvinfo : EIATTR_REQNTID
	.align		4
.L_15:
        /*003c*/ 	.byte	0x04, 0x10
        /*003e*/ 	.short	(.L_17 - .L_16)
.L_16:
        /*0040*/ 	.word	0x00000020
        /*0044*/ 	.word	0x00000001
        /*0048*/ 	.word	0x00000001


	//----- nvinfo : EIATTR_CBANK_PARAM_SIZE
	.align		4
.L_17:
        /*004c*/ 	.byte	0x03, 0x19
        /*004e*/ 	.short	0x000c


	//----- nvinfo : EIATTR_PARAM_CBANK
	.align		4
        /*0050*/ 	.byte	0x04, 0x0a
        /*0052*/ 	.short	(.L_19 - .L_18)
	.align		4
.L_18:
        /*0054*/ 	.word	index@(.nv.constant0.triton_poi_fused_add_clamp_21)
        /*0058*/ 	.short	0x0210
        /*005a*/ 	.short	0x000c


	//----- nvinfo : EIATTR_SW_WAR
	.align		4
.L_19:
        /*005c*/ 	.byte	0x04, 0x36
        /*005e*/ 	.short	(.L_21 - .L_20)
.L_20:
        /*0060*/ 	.word	0x00000008
.L_21:


//--------------------- .nv.callgraph             --------------------------
	.section	.nv.callgraph,"",@"SHT_CUDA_CALLGRAPH"
	.align	4
	.sectionentsize	8
	.align		4
        /*0000*/ 	.word	0x00000000
	.align		4
        /*0004*/ 	.word	0xffffffff
	.align		4
        /*0008*/ 	.word	0x00000000
	.align		4
        /*000c*/ 	.word	0xfffffffe
	.align		4
        /*0010*/ 	.word	0x00000000
	.align		4
        /*0014*/ 	.word	0xfffffffd
	.align		4
        /*0018*/ 	.word	0x00000000
	.align		4
        /*001c*/ 	.word	0xfffffffc


//--------------------- .text.triton_poi_fused_add_clamp_21 --------------------------
	.section	.text.triton_poi_fused_add_clamp_21,"ax",@progbits
	.align	128
        .global         triton_poi_fused_add_clamp_21
        .type           triton_poi_fused_add_clamp_21,@function
        .size           triton_poi_fused_add_clamp_21,(.L_x_1 - triton_poi_fused_add_clamp_21)
        .other          triton_poi_fused_add_clamp_21,@"STO_CUDA_ENTRY STV_DEFAULT"
triton_poi_fused_add_clamp_21:
.text.triton_poi_fused_add_clamp_21:
[----:B------:R-:W0:Y:S02]  /*0000*/  LDC R1, c[0x0][0x28] ;  /* 0x00000a00ff017b82 */ /* 0x000e240000000800 */
[----:B------:R-:W1:Y:S01]  /*0010*/  S2R R0, SR_TID.X ;  /* 0x0000000000007919 */ /* 0x000e620000002100 */
[----:B------:R-:W-:Y:S01]  /*0020*/  IMAD.MOV.U32 R3, RZ, RZ, 0x3f000000 ;  /* 0x3f000000ff037424 */ /* 0x000fe200078e00ff */
[----:B------:R-:W2:Y:S01]  /*0030*/  S2R R5, SR_CTAID.X ;  /* 0x0000000000057919 */ /* 0x000ea20000002500 */
[----:B-1----:R-:W-:-:S05]  /*0040*/  IMAD.SHL.U32 R0, R0, 0x2, RZ ;  /* 0x0000000200007824 */ /* 0x002fca00078e00ff */
[----:B------:R-:W-:-:S05]  /*0050*/  LOP3.LUT R0, R0, 0x3e, RZ, 0xc0, !PT ;  /* 0x0000003e00007812 */ /* 0x000fca00078ec0ff */
[----:B--2---:R-:W-:-:S05]  /*0060*/  IMAD R5, R5, 0x40, R0 ;  /* 0x0000004005057824 */ /* 0x004fca00078e0200 */
[----:B------:R-:W-:Y:S02]  /*0070*/  IADD3 R0, R5, 0x1, RZ ;  /* 0x0000000105007810 */ /* 0x000fe40007ffe0ff */
[----:B------:R-:W-:Y:S02]  /*0080*/  I2FP.F32.S32 R2, R5 ;  /* 0x0000000500027245 */ /* 0x000fe40000201400 */
[----:B------:R-:W-:Y:S02]  /*0090*/  I2FP.F32.S32 R0, R0 ;  /* 0x0000000000007245 */ /* 0x000fe40000201400 */
[----:B------:R-:W-:Y:S01]  /*00a0*/  ISETP.GE.AND P0, PT, R5, 0x40, PT ;  /* 0x000000400500780c */ /* 0x000fe20003f06270 */
[----:B------:R-:W-:Y:S02]  /*00b0*/  FADD R2, R2, 0.5 ;  /* 0x3f00000002027421 */ /* 0x000fe40000000000 */
[----:B------:R-:W-:Y:S02]  /*00c0*/  FADD R0, R0, 0.5 ;  /* 0x3f00000000007421 */ /* 0x000fe40000000000 */
[----:B------:R-:W-:-:S02]  /*00d0*/  FFMA R2, R2, R3, -0.5 ;  /* 0xbf00000002027423 */ /* 0x000fc40000000003 */
[----:B------:R-:W-:-:S03]  /*00e0*/  FFMA R0, R0, R3, -0.5 ;  /* 0xbf00000000007423 */ /* 0x000fc60000000003 */
[----:B------:R-:W-:Y:S02]  /*00f0*/  FMNMX R4, RZ, R2, !PT ;  /* 0x00000002ff047209 */ /* 0x000fe40007800000 */
[----:B------:R-:W-:Y:S01]  /*0100*/  FMNMX R0, RZ, R0, !PT ;  /* 0x00000000ff007209 */ /* 0x000fe20007800000 */
[----:B------:R-:W1:Y:S03]  /*0110*/  LDC.64 R2, c[0x0][0x210] ;  /* 0x00008400ff027b82 */ /* 0x000e660000000a00 */
[----:B------:R-:W2:Y:S08]  /*0120*/  F2I.TRUNC.NTZ R4, R4 ;  /* 0x0000000400047305 */ /* 0x000eb0000020f100 */
[----:B------:R-:W3:Y:S01]  /*0130*/  F2I.TRUNC.NTZ R0, R0 ;  /* 0x0000000000007305 */ /* 0x000ee2000020f100 */
[----:B--2---:R-:W-:-:S05]  /*0140*/  VIMNMX R6, R4, 0x1e, PT ;  /* 0x0000001e04067848 */ /* 0x004fca0003fe0100 */
[----:B------:R-:W-:Y:S02]  /*0150*/  VIADD R6, R6, 0x1 ;  /* 0x0000000106067836 */ /* 0x000fe40000000000 */
[----:B-1----:R-:W-:Y:S01]  /*0160*/  IMAD.WIDE R2, R5, 0x8, R2 ;  /* 0x0000000805027825 */ /* 0x002fe200078e0202 */
[----:B---3--:R-:W-:Y:S02]  /*0170*/  VIMNMX R7, R0, 0x1e, PT ;  /* 0x0000001e00077848 */ /* 0x008fe40003fe0100 */
[----:B------:R-:W-:Y:S02]  /*0180*/  SHF.R.S32.HI R5, RZ, 0x1f, R6 ;  /* 0x0000001fff057819 */ /* 0x000fe40000011406 */
[----:B------:R-:W-:-:S04]  /*0190*/  IADD3 R8, R7, 0x1, RZ ;  /* 0x0000000107087810 */ /* 0x000fc80007ffe0ff */
[----:B------:R-:W-:Y:S01]  /*01a0*/  SHF.R.S32.HI R7, RZ, 0x1f, R8 ;  /* 0x0000001fff077819 */ /* 0x000fe20000011408 */
[----:B------:R-:W-:Y:S06]  /*01b0*/  @P0 EXIT ;  /* 0x000000000000094d */ /* 0x000fec0003800000 */
[----:B------:R-:W-:Y:S01]  /*01c0*/  IMAD.MOV.U32 R4, RZ, RZ, R6 ;  /* 0x000000ffff047224 */ /* 0x000fe200078e0006 */
[----:B------:R-:W-:Y:S01]  /*01d0*/  MOV R6, R8 ;  /* 0x0000000800067202 */ /* 0x000fe20000000f00 */
[----:B------:R-:W-:-:S04]  /*01e0*/  ULDC.64 UR4, c[0x0][0x208] ;  /* 0x0000820000047ab9 */ /* 0x000fc80000000a00 */
[----:B------:R-:W-:Y:S01]  /*01f0*/  STG.E.128 desc[UR4][R2.64], R4 ;  /* 0x0000000402007986 */ /* 0x000fe2000c101d04 */
[----:B------:R-:W-:Y:S05]  /*0200*/  EXIT ;  /* 0x000000000000794d */ /* 0x000fea0003800000 */
.L_x_0:
[----:B------:R-:W-:-:S00]  /*0210*/  BRA `(.L_x_0) ;  /* 0xfffffffc00fc7947 */ /* 0x000fc0000383ffff */
[----:B------:R-:W-:-:S00]  /*0220*/  NOP ;  /* 0x0000000000007918 */ /* 0x000fc00000000000 */
        /* <DEDUP_REMOVED lines=13> */
.L_x_1:


//--------------------- .nv.constant0.triton_poi_fused_add_clamp_21 --------------------------
	.section	.nv.constant0.triton_poi_fused_add_clamp_21,"a",@progbits
	.sectionflags	@""
	.align	4
.nv.constant0.triton_poi_fused_add_clamp_21:
	.zero		540
